	.headerflags	@"EF_CUDA_TEXMODE_UNIFIED EF_CUDA_64BIT_ADDRESS EF_CUDA_ACCELERATORS EF_CUDA_SM90 EF_CUDA_VIRTUAL_SM(EF_CUDA_SM90)"
	.elftype	@"ET_EXEC"


//--------------------- .nv.info                  --------------------------
	.section	.nv.info,"",@"SHT_CUDA_INFO"
	.align	4


	//----- nvinfo : EIATTR_REGCOUNT
	.align		4
        /*0000*/ 	.byte	0x04, 0x2f
        /*0002*/ 	.short	(.L_1 - .L_0)
	.align		4
.L_0:
        /*0004*/ 	.word	index@(triton_poi_fused_max_pool2d_with_indices_9)
        /*0008*/ 	.word	0x00000014


	//----- nvinfo : EIATTR_MIN_STACK_SIZE
	.align		4
.L_1:
        /*000c*/ 	.byte	0x04, 0x12
        /*000e*/ 	.short	(.L_3 - .L_2)
	.align		4
.L_2:
        /*0010*/ 	.word	index@(triton_poi_fused_max_pool2d_with_indices_9)
        /*0014*/ 	.word	0x00000000


	//----- nvinfo : EIATTR_FRAME_SIZE
	.align		4
.L_3:
        /*0018*/ 	.byte	0x04, 0x11
        /*001a*/ 	.short	(.L_5 - .L_4)
	.align		4
.L_4:
        /*001c*/ 	.word	index@(triton_poi_fused_max_pool2d_with_indices_9)
        /*0020*/ 	.word	0x00000000


	//----- nvinfo : EIATTR_MIN_STACK_SIZE
	.align		4
.L_5:
        /*0024*/ 	.byte	0x04, 0x12
        /*0026*/ 	.short	(.L_7 - .L_6)
	.align		4
.L_6:
        /*0028*/ 	.word	index@(triton_poi_fused_max_pool2d_with_indices_9)
        /*002c*/ 	.word	0x00000000
.L_7:


//--------------------- .nv.info.triton_poi_fused_max_pool2d_with_indices_9 --------------------------
	.section	.nv.info.triton_poi_fused_max_pool2d_with_indices_9,"",@"SHT_CUDA_INFO"
	.sectionflags	@""
	.align	4


	//----- nvinfo : EIATTR_CUDA_API_VERSION
	.align		4
        /*0000*/ 	.byte	0x04, 0x37
        /*0002*/ 	.short	(.L_9 - .L_8)
.L_8:
        /*0004*/ 	.word	0x0000007c


	//----- nvinfo : EIATTR_KPARAM_INFO
	.align		4
.L_9:
        /*0008*/ 	.byte	0x04, 0x17
        /*000a*/ 	.short	(.L_11 - .L_10)
.L_10:
        /*000c*/ 	.word	0x00000000
        /*0010*/ 	.short	0x0003
        /*0012*/ 	.short	0x0018
        /*0014*/ 	.byte	0x00, 0xf0, 0x11, 0x00


	//----- nvinfo : EIATTR_KPARAM_INFO
	.align		4
.L_11:
        /*0018*/ 	.byte	0x04, 0x17
        /*001a*/ 	.short	(.L_13 - .L_12)
.L_12:
        /*001c*/ 	.word	0x00000000
        /*0020*/ 	.short	0x0002
        /*0022*/ 	.short	0x0010
        /*0024*/ 	.byte	0x00, 0xf4, 0x21, 0x00


	//----- nvinfo : EIATTR_KPARAM_INFO
	.align		4
.L_13:
        /*0028*/ 	.byte	0x04, 0x17
        /*002a*/ 	.short	(.L_15 - .L_14)
.L_14:
        /*002c*/ 	.word	0x00000000
        /*0030*/ 	.short	0x0001
        /*0032*/ 	.short	0x0008
        /*0034*/ 	.byte	0x00, 0xf4, 0x21, 0x00


	//----- nvinfo : EIATTR_KPARAM_INFO
	.align		4
.L_15:
        /*0038*/ 	.byte	0x04, 0x17
        /*003a*/ 	.short	(.L_17 - .L_16)
.L_16:
        /*003c*/ 	.word	0x00000000
        /*0040*/ 	.short	0x0000
        /*0042*/ 	.short	0x0000
        /*0044*/ 	.byte	0x00, 0xf4, 0x21, 0x00


	//----- nvinfo : EIATTR_SPARSE_MMA_MASK
	.align		4
.L_17:
        /*0048*/ 	.byte	0x03, 0x50
        /*004a*/ 	.short	0x0000


	//----- nvinfo : EIATTR_MAXREG_COUNT
	.align		4
        /*004c*/ 	.byte	0x03, 0x1b
        /*004e*/ 	.short	0x00ff


	//----- nvinfo : EIATTR_EXIT_INSTR_OFFSETS
	.align		4
        /*0050*/ 	.byte	0x04, 0x1c
        /*0052*/ 	.short	(.L_19 - .L_18)


	//   ....[0]....
.L_18:
        /*0054*/ 	.word	0x00000600


	//   ....[1]....
        /*0058*/ 	.word	0x00000620


	//----- nvinfo : EIATTR_REQNTID
	.align		4
.L_19:
        /*005c*/ 	.byte	0x04, 0x10
        /*005e*/ 	.short	(.L_21 - .L_20)
.L_20:
        /*0060*/ 	.word	0x00000100
        /*0064*/ 	.word	0x00000001
        /*0068*/ 	.word	0x00000001


	//----- nvinfo : EIATTR_CBANK_PARAM_SIZE
	.align		4
.L_21:
        /*006c*/ 	.byte	0x03, 0x19
        /*006e*/ 	.short	0x001c


	//----- nvinfo : EIATTR_PARAM_CBANK
	.align		4
        /*0070*/ 	.byte	0x04, 0x0a
        /*0072*/ 	.short	(.L_23 - .L_22)
	.align		4
.L_22:
        /*0074*/ 	.word	index@(.nv.constant0.triton_poi_fused_max_pool2d_with_indices_9)
        /*0078*/ 	.short	0x0210
        /*007a*/ 	.short	0x001c


	//----- nvinfo : EIATTR_SW_WAR
	.align		4
.L_23:
        /*007c*/ 	.byte	0x04, 0x36
        /*007e*/ 	.short	(.L_25 - .L_24)
.L_24:
        /*0080*/ 	.word	0x00000008
.L_25:


//--------------------- .nv.callgraph             --------------------------
	.section	.nv.callgraph,"",@"SHT_CUDA_CALLGRAPH"
	.align	4
	.sectionentsize	8
	.align		4
        /*0000*/ 	.word	0x00000000
	.align		4
        /*0004*/ 	.word	0xffffffff
	.align		4
        /*0008*/ 	.word	0x00000000
	.align		4
        /*000c*/ 	.word	0xfffffffe
	.align		4
        /*0010*/ 	.word	0x00000000
	.align		4
        /*0014*/ 	.word	0xfffffffd
	.align		4
        /*0018*/ 	.word	0x00000000
	.align		4
        /*001c*/ 	.word	0xfffffffc


//--------------------- .text.triton_poi_fused_max_pool2d_with_indices_9 --------------------------
	.section	.text.triton_poi_fused_max_pool2d_with_indices_9,"ax",@progbits
	.align	128
        .global         triton_poi_fused_max_pool2d_with_indices_9
        .type           triton_poi_fused_max_pool2d_with_indices_9,@function
        .size           triton_poi_fused_max_pool2d_with_indices_9,(.L_x_1 - triton_poi_fused_max_pool2d_with_indices_9)
        .other          triton_poi_fused_max_pool2d_with_indices_9,@"STO_CUDA_ENTRY STV_DEFAULT"
triton_poi_fused_max_pool2d_with_indices_9:
.text.triton_poi_fused_max_pool2d_with_indices_9:
[----:B------:R-:W0:Y:S02]  /*0000*/  LDC R1, c[0x0][0x28] ;  /* 0x00000a00ff017b82 */ /* 0x000e240000000800 */
[----:B------:R-:W1:Y:S01]  /*0010*/  S2R R0, SR_TID.X ;  /* 0x0000000000007919 */ /* 0x000e620000002100 */
[----:B------:R-:W-:Y:S01]  /*0020*/  ULDC.64 UR4, c[0x0][0x208] ;  /* 0x0000820000047ab9 */ /* 0x000fe20000000a00 */
[----:B------:R-:W-:Y:S01]  /*0030*/  ULDC.64 UR6, c[0x0][0x220] ;  /* 0x0000880000067ab9 */ /* 0x000fe20000000a00 */
[----:B------:R-:W2:Y:S01]  /*0040*/  S2R R3, SR_CTAID.X ;  /* 0x0000000000037919 */ /* 0x000ea20000002500 */
[----:B-1----:R-:W-:Y:S01]  /*0050*/  IMAD.SHL.U32 R0, R0, 0x2, RZ ;  /* 0x0000000200007824 */ /* 0x002fe200078e00ff */
[----:B--2---:R-:W-:-:S04]  /*0060*/  SHF.R.S32.HI R2, RZ, 0x16, R3 ;  /* 0x00000016ff027819 */ /* 0x004fc80000011403 */
[----:B------:R-:W-:-:S05]  /*0070*/  LOP3.LUT R0, R0, 0x1fe, RZ, 0xc0, !PT ;  /* 0x000001fe00007812 */ /* 0x000fca00078ec0ff */
[----:B------:R-:W-:Y:S01]  /*0080*/  IMAD R0, R3, 0x200, R0 ;  /* 0x0000020003007824 */ /* 0x000fe200078e0200 */
[----:B------:R-:W-:-:S03]  /*0090*/  SGXT R3, R2, 0x1 ;  /* 0x000000010203781a */ /* 0x000fc60000000200 */
[----:B------:R-:W-:Y:S01]  /*00a0*/  IMAD.HI R4, R0, 0x78787879, RZ ;  /* 0x7878787900047827 */ /* 0x000fe200078e02ff */
[----:B------:R-:W-:-:S03]  /*00b0*/  LEA.HI R3, R3, R0, RZ, 0x8 ;  /* 0x0000000003037211 */ /* 0x000fc600078f40ff */
[----:B------:R-:W-:Y:S01]  /*00c0*/  IMAD.HI R2, R0, 0x71625345, RZ ;  /* 0x7162534500027827 */ /* 0x000fe200078e02ff */
[----:B------:R-:W-:Y:S02]  /*00d0*/  SHF.R.U32.HI R5, RZ, 0x1f, R4 ;  /* 0x0000001fff057819 */ /* 0x000fe40000011604 */
[----:B------:R-:W-:Y:S02]  /*00e0*/  SHF.R.S32.HI R7, RZ, 0x8, R3 ;  /* 0x00000008ff077819 */ /* 0x000fe40000011403 */
[----:B------:R-:W-:Y:S02]  /*00f0*/  LEA.HI.SX32 R6, R4, R5, 0x15 ;  /* 0x0000000504067211 */ /* 0x000fe400078faaff */
[----:B------:R-:W-:Y:S01]  /*0100*/  LOP3.LUT R3, R3, 0xffffff00, RZ, 0xc0, !PT ;  /* 0xffffff0003037812 */ /* 0x000fe200078ec0ff */
[----:B------:R-:W-:Y:S01]  /*0110*/  IMAD.HI R10, R7, 0x78787879, RZ ;  /* 0x78787879070a7827 */ /* 0x000fe200078e02ff */
[----:B------:R-:W-:-:S03]  /*0120*/  SHF.R.U32.HI R5, RZ, 0x1f, R2 ;  /* 0x0000001fff057819 */ /* 0x000fc60000011602 */
[----:B------:R-:W-:Y:S01]  /*0130*/  IMAD.HI R8, R6, 0x78787879, RZ ;  /* 0x7878787906087827 */ /* 0x000fe200078e02ff */
[----:B------:R-:W-:Y:S02]  /*0140*/  SHF.R.U32.HI R11, RZ, 0x1f, R10 ;  /* 0x0000001fff0b7819 */ /* 0x000fe4000001160a */
[----:B------:R-:W-:Y:S01]  /*0150*/  LEA.HI.SX32 R5, R2, R5, 0x11 ;  /* 0x0000000502057211 */ /* 0x000fe200078f8aff */
[----:B------:R-:W-:Y:S01]  /*0160*/  IMAD.IADD R4, R0, 0x1, -R3 ;  /* 0x0000000100047824 */ /* 0x000fe200078e0a03 */
[----:B------:R-:W-:Y:S01]  /*0170*/  SHF.R.U32.HI R9, RZ, 0x1f, R8 ;  /* 0x0000001fff097819 */ /* 0x000fe20000011608 */
[----:B------:R-:W1:Y:S01]  /*0180*/  LDC.64 R2, c[0x0][0x210] ;  /* 0x00008400ff027b82 */ /* 0x000e620000000a00 */
[----:B------:R-:W-:Y:S01]  /*0190*/  LEA.HI.SX32 R10, R10, R11, 0x1d ;  /* 0x0000000b0a0a7211 */ /* 0x000fe200078feaff */
[----:B------:R-:W-:Y:S01]  /*01a0*/  IMAD R5, R5, 0x44100, R4 ;  /* 0x0004410005057824 */ /* 0x000fe200078e0204 */
[----:B------:R-:W-:-:S03]  /*01b0*/  LEA.HI.SX32 R9, R8, R9, 0x1d ;  /* 0x0000000908097211 */ /* 0x000fc600078feaff */
[----:B------:R-:W-:Y:S02]  /*01c0*/  IMAD R8, R10, -0x11, R7 ;  /* 0xffffffef0a087824 */ /* 0x000fe400078e0207 */
[----:B------:R-:W-:Y:S01]  /*01d0*/  IMAD R9, R9, -0x11, R6 ;  /* 0xffffffef09097824 */ /* 0x000fe200078e0206 */
[----:B------:R-:W-:Y:S01]  /*01e0*/  CS2R R6, SRZ ;  /* 0x0000000000067805 */ /* 0x000fe2000001ff00 */
[C---:B------:R-:W-:Y:S01]  /*01f0*/  IMAD R4, R8.reuse, 0x200, R5 ;  /* 0x0000020008047824 */ /* 0x040fe200078e0205 */
[----:B------:R-:W-:Y:S02]  /*0200*/  ISETP.GT.AND P2, PT, R8, RZ, PT ;  /* 0x000000ff0800720c */ /* 0x000fe40003f44270 */
[C---:B------:R-:W-:Y:S01]  /*0210*/  ISETP.GT.AND P0, PT, R9.reuse, RZ, PT ;  /* 0x000000ff0900720c */ /* 0x040fe20003f04270 */
[C---:B------:R-:W-:Y:S01]  /*0220*/  IMAD R17, R9.reuse, 0x4200, R4 ;  /* 0x0000420009117824 */ /* 0x040fe200078e0204 */
[----:B------:R-:W-:Y:S02]  /*0230*/  ISETP.GT.AND P1, PT, R9, RZ, P2 ;  /* 0x000000ff0900720c */ /* 0x000fe40001724270 */
[----:B------:R-:W-:-:S02]  /*0240*/  CS2R R4, SRZ ;  /* 0x0000000000047805 */ /* 0x000fc4000001ff00 */
[----:B------:R-:W-:Y:S01]  /*0250*/  ISETP.GT.AND P3, PT, R8, -0x1, P0 ;  /* 0xffffffff0800780c */ /* 0x000fe20000764270 */
[C---:B------:R-:W-:Y:S01]  /*0260*/  VIADD R11, R17.reuse, 0xffffde00 ;  /* 0xffffde00110b7836 */ /* 0x040fe20000000000 */
[C---:B------:R-:W-:Y:S01]  /*0270*/  ISETP.LT.AND P0, PT, R0.reuse, 0x48400, P1 ;  /* 0x000484000000780c */ /* 0x040fe20000f01270 */
[----:B------:R-:W-:Y:S01]  /*0280*/  VIADD R13, R17, 0xffffdf00 ;  /* 0xffffdf00110d7836 */ /* 0x000fe20000000000 */
[----:B------:R-:W-:Y:S02]  /*0290*/  ISETP.LT.AND P1, PT, R0, 0x48400, P3 ;  /* 0x000484000000780c */ /* 0x000fe40001f21270 */
[----:B------:R-:W-:Y:S01]  /*02a0*/  ISETP.GT.AND P2, PT, R9, -0x1, P2 ;  /* 0xffffffff0900780c */ /* 0x000fe20001744270 */
[----:B-1----:R-:W-:Y:S01]  /*02b0*/  IMAD.WIDE R10, R11, 0x4, R2 ;  /* 0x000000040b0a7825 */ /* 0x002fe200078e0202 */
[----:B------:R-:W-:-:S03]  /*02c0*/  LOP3.LUT R8, R9, R8, RZ, 0xfc, !PT ;  /* 0x0000000809087212 */ /* 0x000fc600078efcff */
[----:B------:R-:W-:Y:S01]  /*02d0*/  IMAD.WIDE R12, R13, 0x4, R2 ;  /* 0x000000040d0c7825 */ /* 0x000fe200078e0202 */
[----:B------:R-:W-:-:S03]  /*02e0*/  ISETP.LT.AND P2, PT, R0, 0x48400, P2 ;  /* 0x000484000000780c */ /* 0x000fc60001741270 */
[----:B------:R-:W2:Y:S01]  /*02f0*/  @P0 LDG.E.64 R6, desc[UR4][R10.64] ;  /* 0x000000040a060981 */ /* 0x000ea2000c1e1b00 */
[----:B------:R-:W-:-:S03]  /*0300*/  ISETP.GE.AND P3, PT, R0, 0x48400, PT ;  /* 0x000484000000780c */ /* 0x000fc60003f66270 */
[----:B------:R-:W3:Y:S01]  /*0310*/  @P1 LDG.E.64 R4, desc[UR4][R12.64] ;  /* 0x000000040c041981 */ /* 0x000ee2000c1e1b00 */
[----:B------:R-:W-:Y:S01]  /*0320*/  VIADD R15, R17, 0xffffff00 ;  /* 0xffffff00110f7836 */ /* 0x000fe20000000000 */
[----:B------:R-:W-:Y:S02]  /*0330*/  ISETP.GT.AND P4, PT, R8, -0x1, !P3 ;  /* 0xffffffff0800780c */ /* 0x000fe40005f84270 */
[----:B------:R-:W-:Y:S01]  /*0340*/  CS2R R8, SRZ ;  /* 0x0000000000087805 */ /* 0x000fe2000001ff00 */
[----:B------:R-:W-:-:S05]  /*0350*/  IMAD.WIDE R14, R15, 0x4, R2 ;  /* 0x000000040f0e7825 */ /* 0x000fca00078e0202 */
[----:B------:R-:W4:Y:S01]  /*0360*/  @P2 LDG.E.64 R8, desc[UR4][R14.64] ;  /* 0x000000040e082981 */ /* 0x000f22000c1e1b00 */
[----:B------:R-:W-:Y:S01]  /*0370*/  IMAD.WIDE R2, R17, 0x4, R2 ;  /* 0x0000000411027825 */ /* 0x000fe200078e0202 */
[----:B------:R-:W-:-:S06]  /*0380*/  CS2R R16, SRZ ;  /* 0x0000000000107805 */ /* 0x000fcc000001ff00 */
[----:B------:R-:W5:Y:S01]  /*0390*/  @P4 LDG.E.64 R16, desc[UR4][R2.64] ;  /* 0x0000000402104981 */ /* 0x000f62000c1e1b00 */
[----:B--2---:R-:W-:Y:S02]  /*03a0*/  SEL R11, R6, 0xff800000, P0 ;  /* 0xff800000060b7807 */ /* 0x004fe40000000000 */
[----:B---3--:R-:W-:Y:S02]  /*03b0*/  SEL R6, R4, 0xff800000, P1 ;  /* 0xff80000004067807 */ /* 0x008fe40000800000 */
[----:B------:R-:W-:Y:S02]  /*03c0*/  SEL R4, R7, 0xff800000, P0 ;  /* 0xff80000007047807 */ /* 0x000fe40000000000 */
[C---:B------:R-:W-:Y:S02]  /*03d0*/  FSETP.GT.AND P5, PT, R6.reuse, R11, PT ;  /* 0x0000000b0600720b */ /* 0x040fe40003fa4000 */
[----:B------:R-:W-:Y:S02]  /*03e0*/  SEL R5, R5, 0xff800000, P1 ;  /* 0xff80000005057807 */ /* 0x000fe40000800000 */
[----:B------:R-:W-:-:S02]  /*03f0*/  FSETP.NAN.AND P0, PT, R6, R6, PT ;  /* 0x000000060600720b */ /* 0x000fc40003f08000 */
[----:B------:R-:W-:Y:S02]  /*0400*/  FSETP.GT.AND P1, PT, R5, R4, PT ;  /* 0x000000040500720b */ /* 0x000fe40003f24000 */
[----:B----4-:R-:W-:Y:S02]  /*0410*/  SEL R10, R9, 0xff800000, P2 ;  /* 0xff800000090a7807 */ /* 0x010fe40001000000 */
[----:B------:R-:W-:Y:S02]  /*0420*/  FSETP.NAN.AND P6, PT, R5, R5, PT ;  /* 0x000000050500720b */ /* 0x000fe40003fc8000 */
[----:B------:R-:W-:Y:S02]  /*0430*/  SEL R7, R8, 0xff800000, P2 ;  /* 0xff80000008077807 */ /* 0x000fe40001000000 */
[----:B------:R-:W-:Y:S02]  /*0440*/  @!P5 SEL R6, R6, R11, P0 ;  /* 0x0000000b0606d207 */ /* 0x000fe40000000000 */
[----:B------:R-:W-:-:S02]  /*0450*/  FSETP.NAN.AND P0, PT, R10, R10, PT ;  /* 0x0000000a0a00720b */ /* 0x000fc40003f08000 */
[----:B-----5:R-:W-:Y:S02]  /*0460*/  SEL R3, R17, 0xff800000, P4 ;  /* 0xff80000011037807 */ /* 0x020fe40002000000 */
[----:B------:R-:W-:Y:S02]  /*0470*/  @!P1 SEL R5, R5, R4, P6 ;  /* 0x0000000405059207 */ /* 0x000fe40003000000 */
[----:B------:R-:W-:Y:S02]  /*0480*/  FSETP.NAN.AND P6, PT, R3, R3, PT ;  /* 0x000000030300720b */ /* 0x000fe40003fc8000 */
[----:B------:R-:W-:Y:S02]  /*0490*/  FSETP.GEU.AND P2, PT, R5, R10, PT ;  /* 0x0000000a0500720b */ /* 0x000fe40003f4e000 */
[----:B------:R-:W-:Y:S02]  /*04a0*/  SEL R2, R16, 0xff800000, P4 ;  /* 0xff80000010027807 */ /* 0x000fe40002000000 */
[----:B------:R-:W-:-:S02]  /*04b0*/  FSETP.NAN.AND P4, PT, R7, R7, PT ;  /* 0x000000070700720b */ /* 0x000fc40003f88000 */
[----:B------:R-:W-:Y:S02]  /*04c0*/  @!P0 SEL R10, R10, R5, !P2 ;  /* 0x000000050a0a8207 */ /* 0x000fe40005000000 */
[----:B------:R-:W1:Y:S01]  /*04d0*/  LDC.64 R4, c[0x0][0x218] ;  /* 0x00008600ff047b82 */ /* 0x000e620000000a00 */
[----:B------:R-:W-:Y:S02]  /*04e0*/  SEL R8, RZ, 0x1, !P1 ;  /* 0x00000001ff087807 */ /* 0x000fe40004800000 */
[----:B------:R-:W-:Y:S02]  /*04f0*/  FSETP.GEU.AND P0, PT, R10, R3, PT ;  /* 0x000000030a00720b */ /* 0x000fe40003f0e000 */
[----:B------:R-:W-:Y:S02]  /*0500*/  FSETP.NAN.AND P1, PT, R2, R2, PT ;  /* 0x000000020200720b */ /* 0x000fe40003f28000 */
[----:B------:R-:W-:Y:S02]  /*0510*/  @!P6 SEL R3, R3, R10, !P0 ;  /* 0x0000000a0303e207 */ /* 0x000fe40004000000 */
[----:B------:R-:W-:-:S02]  /*0520*/  FSETP.GEU.AND P6, PT, R6, R7, PT ;  /* 0x000000070600720b */ /* 0x000fc40003fce000 */
[----:B------:R-:W-:Y:S02]  /*0530*/  SEL R8, R8, 0x2, P2 ;  /* 0x0000000208087807 */ /* 0x000fe40001000000 */
[----:B------:R-:W-:Y:S02]  /*0540*/  @!P4 SEL R7, R7, R6, !P6 ;  /* 0x000000060707c207 */ /* 0x000fe40007000000 */
[----:B------:R-:W-:Y:S02]  /*0550*/  SEL R6, RZ, 0x1, !P5 ;  /* 0x00000001ff067807 */ /* 0x000fe40006800000 */
[----:B------:R-:W-:Y:S02]  /*0560*/  FSETP.GEU.AND P4, PT, R7, R2, PT ;  /* 0x000000020700720b */ /* 0x000fe40003f8e000 */
[----:B------:R-:W-:Y:S02]  /*0570*/  SEL R9, R6, 0x2, P6 ;  /* 0x0000000206097807 */ /* 0x000fe40003000000 */
[----:B------:R-:W-:-:S02]  /*0580*/  @!P1 SEL R2, R2, R7, !P4 ;  /* 0x0000000702029207 */ /* 0x000fc40006000000 */
[----:B------:R-:W-:Y:S01]  /*0590*/  IADD3 R6, P1, R0, UR6, RZ ;  /* 0x0000000600067c10 */ /* 0x000fe2000ff3e0ff */
[----:B-1----:R-:W-:Y:S01]  /*05a0*/  IMAD.WIDE R4, R0, 0x4, R4 ;  /* 0x0000000400047825 */ /* 0x002fe200078e0204 */
[----:B------:R-:W-:Y:S02]  /*05b0*/  SEL R8, R8, 0x3, P0 ;  /* 0x0000000308087807 */ /* 0x000fe40000000000 */
[----:B------:R-:W-:Y:S02]  /*05c0*/  SEL R9, R9, 0x3, P4 ;  /* 0x0000000309097807 */ /* 0x000fe40002000000 */
[----:B------:R-:W-:Y:S01]  /*05d0*/  LEA.HI.X.SX32 R7, R0, UR7, 0x1, P1 ;  /* 0x0000000700077c11 */ /* 0x000fe200088f0eff */
[----:B------:R1:W-:Y:S02]  /*05e0*/  @!P3 STG.E.64 desc[UR4][R4.64], R2 ;  /* 0x000000020400b986 */ /* 0x0003e4000c101b04 */
[----:B------:R-:W-:Y:S01]  /*05f0*/  IMAD R9, R8, 0x100, R9 ;  /* 0x0000010008097824 */ /* 0x000fe200078e0209 */
[----:B------:R-:W-:Y:S06]  /*0600*/  @P3 EXIT ;  /* 0x000000000000394d */ /* 0x000fec0003800000 */
[----:B------:R-:W-:Y:S01]  /*0610*/  STG.E.U16 desc[UR4][R6.64], R9 ;  /* 0x0000000906007986 */ /* 0x000fe2000c101504 */
[----:B------:R-:W-:Y:S05]  /*0620*/  EXIT ;  /* 0x000000000000794d */ /* 0x000fea0003800000 */
.L_x_0:
[----:B------:R-:W-:-:S00]  /*0630*/  BRA `(.L_x_0) ;  /* 0xfffffffc00fc7947 */ /* 0x000fc0000383ffff */
[----:B------:R-:W-:-:S00]  /*0640*/  NOP ;  /* 0x0000000000007918 */ /* 0x000fc00000000000 */
        /* <DEDUP_REMOVED lines=11> */
.L_x_1:


//--------------------- .nv.constant0.triton_poi_fused_max_pool2d_with_indices_9 --------------------------
	.section	.nv.constant0.triton_poi_fused_max_pool2d_with_indices_9,"a",@progbits
	.sectionflags	@""
	.align	4
.nv.constant0.triton_poi_fused_max_pool2d_with_indices_9:
	.zero		556
